//
// Generated by NVIDIA NVVM Compiler
//
// Compiler Build ID: CL-36424714
// Cuda compilation tools, release 13.0, V13.0.88
// Based on NVVM 20.0.0
//

.version 9.0
.target sm_100
.address_size 64

	// .globl	_Z12isinf_kernelPKdPb

.visible .entry _Z12isinf_kernelPKdPb(
	.param .u64 .ptr .align 1 _Z12isinf_kernelPKdPb_param_0,
	.param .u64 .ptr .align 1 _Z12isinf_kernelPKdPb_param_1
)
{
	.reg .pred 	%p<2>;
	.reg .b16 	%rs<2>;
	.reg .b32 	%r<2>;
	.reg .b64 	%rd<9>;
	.reg .b64 	%fd<2>;

	ld.param.u64 	%rd1, [_Z12isinf_kernelPKdPb_param_0];
	ld.param.u64 	%rd2, [_Z12isinf_kernelPKdPb_param_1];
	cvta.to.global.u64 	%rd3, %rd2;
	cvta.to.global.u64 	%rd4, %rd1;
	mov.u32 	%r1, %tid.x;
	cvt.u64.u32 	%rd5, %r1;
	mul.wide.u32 	%rd6, %r1, 8;
	add.s64 	%rd7, %rd4, %rd6;
	ld.global.f64 	%fd1, [%rd7];
	setp.ge.f64 	%p1, %fd1, 0d7FEFFFFFFFFFFFFF;
	selp.u16 	%rs1, 1, 0, %p1;
	add.s64 	%rd8, %rd3, %rd5;
	st.global.u8 	[%rd8], %rs1;
	ret;

}


// ===== COMPILED SASS (sm_100) =====

	.target	sm_100

	.elftype	@"ET_EXEC"


//--------------------- .note.nv.tkinfo           --------------------------
	.section	.note.nv.tkinfo,"",@"SHT_NOTE"
	.sectionflags	@"SHF_NOTE_NV_TKINFO"
	.tkinfo
        /*0018*/ 	.word	0x00000002
        /*0030*/ 	.string	""
        /*0030*/ 	.string	"ptxas"
        /*0030*/ 	.string	"Cuda compilation tools, release 13.0, V13.0.88"
        /*0030*/ 	.string	"Build cuda_13.0.r13.0/compiler.36424714_0"
        /*0030*/ 	.string	"-arch sm_100 -m 64 "



//--------------------- .note.nv.cuinfo           --------------------------
	.section	.note.nv.cuinfo,"",@"SHT_NOTE"
	.sectionflags	@"SHF_NOTE_NV_CUINFO"
        /*0018*/ 	.short	0x0002
        /*001a*/ 	.short	0x0064
        /*001c*/ 	.short	0x0082
	.zero		2


//--------------------- .nv.info                  --------------------------
	.section	.nv.info,"",@"SHT_CUDA_INFO"
	.align	4


	//----- nvinfo : EIATTR_REGCOUNT
	.align		4
        /*0000*/ 	.byte	0x04, 0x2f
        /*0002*/ 	.short	(.L_1 - .L_0)
	.align		4
.L_0:
        /*0004*/ 	.word	index@(_Z12isinf_kernelPKdPb)
        /*0008*/ 	.word	0x0000000a


	//----- nvinfo : EIATTR_FRAME_SIZE
	.align		4
.L_1:
        /*000c*/ 	.byte	0x04, 0x11
        /*000e*/ 	.short	(.L_3 - .L_2)
	.align		4
.L_2:
        /*0010*/ 	.word	index@(_Z12isinf_kernelPKdPb)
        /*0014*/ 	.word	0x00000000


	//----- nvinfo : EIATTR_MIN_STACK_SIZE
	.align		4
.L_3:
        /*0018*/ 	.byte	0x04, 0x12
        /*001a*/ 	.short	(.L_5 - .L_4)
	.align		4
.L_4:
        /*001c*/ 	.word	index@(_Z12isinf_kernelPKdPb)
        /*0020*/ 	.word	0x00000000
.L_5:


//--------------------- .nv.compat                --------------------------
	.section	.nv.compat,"",@"SHT_CUDA_COMPAT_INFO"
	.align	4
        /*0000*/ 	.byte	0x02, 0x09, 0x00, 0x00, 0x02, 0x02, 0x01, 0x00, 0x02, 0x05, 0x05, 0x00, 0x03, 0x07, 0x01, 0x01
        /*0010*/ 	.byte	0x02, 0x03, 0x00, 0x00, 0x02, 0x06, 0x01, 0x00, 0x04, 0x0b, 0x08, 0x00, 0x01, 0x00, 0x00, 0x00
        /*0020*/ 	.byte	0x00, 0x00, 0x00, 0x00


//--------------------- .nv.info._Z12isinf_kernelPKdPb --------------------------
	.section	.nv.info._Z12isinf_kernelPKdPb,"",@"SHT_CUDA_INFO"
	.sectionflags	@""
	.align	4


	//----- nvinfo : EIATTR_CUDA_API_VERSION
	.align		4
        /*0000*/ 	.byte	0x04, 0x37
        /*0002*/ 	.short	(.L_7 - .L_6)
.L_6:
        /*0004*/ 	.word	0x00000082


	//----- nvinfo : EIATTR_KPARAM_INFO
	.align		4
.L_7:
        /*0008*/ 	.byte	0x04, 0x17
        /*000a*/ 	.short	(.L_9 - .L_8)
.L_8:
        /*000c*/ 	.word	0x00000000
        /*0010*/ 	.short	0x0001
        /*0012*/ 	.short	0x0008
        /*0014*/ 	.byte	0x00, 0xf5, 0x21, 0x00


	//----- nvinfo : EIATTR_KPARAM_INFO
	.align		4
.L_9:
        /*0018*/ 	.byte	0x04, 0x17
        /*001a*/ 	.short	(.L_11 - .L_10)
.L_10:
        /*001c*/ 	.word	0x00000000
        /*0020*/ 	.short	0x0000
        /*0022*/ 	.short	0x0000
        /*0024*/ 	.byte	0x00, 0xf5, 0x21, 0x00


	//----- nvinfo : EIATTR_SPARSE_MMA_MASK
	.align		4
.L_11:
        /*0028*/ 	.byte	0x03, 0x50
        /*002a*/ 	.short	0x0000


	//----- nvinfo : EIATTR_MAXREG_COUNT
	.align		4
        /*002c*/ 	.byte	0x03, 0x1b
        /*002e*/ 	.short	0x00ff


	//----- nvinfo : EIATTR_MERCURY_ISA_VERSION
	.align		4
        /*0030*/ 	.byte	0x03, 0x5f
        /*0032*/ 	.short	0x0101


	//----- nvinfo : EIATTR_VRC_CTA_INIT_COUNT
	.align		4
        /*0034*/ 	.byte	0x02, 0x4a
	.zero		1
	.zero		1


	//----- nvinfo : EIATTR_EXIT_INSTR_OFFSETS
	.align		4
        /*0038*/ 	.byte	0x04, 0x1c
        /*003a*/ 	.short	(.L_13 - .L_12)


	//   ....[0]....
.L_12:
        /*003c*/ 	.word	0x000000e0


	//----- nvinfo : EIATTR_CBANK_PARAM_SIZE
	.align		4
.L_13:
        /*0040*/ 	.byte	0x03, 0x19
        /*0042*/ 	.short	0x0010


	//----- nvinfo : EIATTR_PARAM_CBANK
	.align		4
        /*0044*/ 	.byte	0x04, 0x0a
        /*0046*/ 	.short	(.L_15 - .L_14)
	.align		4
.L_14:
        /*0048*/ 	.word	index@(.nv.constant0._Z12isinf_kernelPKdPb)
        /*004c*/ 	.short	0x0380
        /*004e*/ 	.short	0x0010


	//----- nvinfo : EIATTR_SW_WAR
	.align		4
.L_15:
        /*0050*/ 	.byte	0x04, 0x36
        /*0052*/ 	.short	(.L_17 - .L_16)
.L_16:
        /*0054*/ 	.word	0x00000008
.L_17:


//--------------------- .nv.callgraph             --------------------------
	.section	.nv.callgraph,"",@"SHT_CUDA_CALLGRAPH"
	.align	4
	.sectionentsize	8
	.align		4
        /*0000*/ 	.word	0x00000000
	.align		4
        /*0004*/ 	.word	0xffffffff
	.align		4
        /*0008*/ 	.word	0x00000000
	.align		4
        /*000c*/ 	.word	0xfffffffe
	.align		4
        /*0010*/ 	.word	0x00000000
	.align		4
        /*0014*/ 	.word	0xfffffffd
	.align		4
        /*0018*/ 	.word	0x00000000
	.align		4
        /*001c*/ 	.word	0xfffffffc


//--------------------- .text._Z12isinf_kernelPKdPb --------------------------
	.section	.text._Z12isinf_kernelPKdPb,"ax",@progbits
	.align	128
        .global         _Z12isinf_kernelPKdPb
        .type           _Z12isinf_kernelPKdPb,@function
        .size           _Z12isinf_kernelPKdPb,(.L_x_1 - _Z12isinf_kernelPKdPb)
        .other          _Z12isinf_kernelPKdPb,@"STO_CUDA_ENTRY STV_DEFAULT"
_Z12isinf_kernelPKdPb:
.text._Z12isinf_kernelPKdPb:
[----:B------:R-:W-:Y:S01]  /*0000*/  LDC R1, c[0x0][0x37c] ;  /* 0x0000df00ff017b82 */ /* 0x000fe20000000800 */
[----:B------:R-:W0:Y:S07]  /*0010*/  S2R R5, SR_TID.X ;  /* 0x0000000000057919 */ /* 0x000e2e0000002100 */
[----:B------:R-:W0:Y:S01]  /*0020*/  LDC.64 R2, c[0x0][0x380] ;  /* 0x0000e000ff027b82 */ /* 0x000e220000000a00 */
[----:B------:R-:W1:Y:S01]  /*0030*/  LDCU.64 UR4, c[0x0][0x358] ;  /* 0x00006b00ff0477ac */ /* 0x000e620008000a00 */
[----:B------:R-:W2:Y:S01]  /*0040*/  LDCU.64 UR8, c[0x0][0x388] ;  /* 0x00007100ff0877ac */ /* 0x000ea20008000a00 */
[----:B0-----:R-:W-:-:S06]  /*0050*/  IMAD.WIDE.U32 R2, R5, 0x8, R2 ;  /* 0x0000000805027825 */ /* 0x001fcc00078e0002 */
[----:B-1----:R-:W3:Y:S01]  /*0060*/  LDG.E.64 R2, desc[UR4][R2.64] ;  /* 0x0000000402027981 */ /* 0x002ee2000c1e1b00 */
[----:B------:R-:W-:Y:S01]  /*0070*/  UMOV UR6, 0xffffffff ;  /* 0xffffffff00067882 */ /* 0x000fe20000000000 */
[----:B------:R-:W-:Y:S01]  /*0080*/  UMOV UR7, 0x7fefffff ;  /* 0x7fefffff00077882 */ /* 0x000fe20000000000 */
[----:B--2---:R-:W-:-:S04]  /*0090*/  IADD3 R4, P1, PT, R5, UR8, RZ ;  /* 0x0000000805047c10 */ /* 0x004fc8000ff3e0ff */
[----:B------:R-:W-:Y:S01]  /*00a0*/  IADD3.X R5, PT, PT, RZ, UR9, RZ, P1, !PT ;  /* 0x00000009ff057c10 */ /* 0x000fe20008ffe4ff */
[----:B---3--:R-:W-:-:S06]  /*00b0*/  DSETP.GE.AND P0, PT, R2, UR6, PT ;  /* 0x0000000602007e2a */ /* 0x008fcc000bf06000 */
[----:B------:R-:W-:-:S05]  /*00c0*/  SEL R7, RZ, 0x1, !P0 ;  /* 0x00000001ff077807 */ /* 0x000fca0004000000 */
[----:B------:R-:W-:Y:S01]  /*00d0*/  STG.E.U8 desc[UR4][R4.64], R7 ;  /* 0x0000000704007986 */ /* 0x000fe2000c101104 */
[----:B------:R-:W-:Y:S05]  /*00e0*/  EXIT ;  /* 0x000000000000794d */ /* 0x000fea0003800000 */
.L_x_0:
[----:B------:R-:W-:-:S00]  /*00f0*/  BRA `(.L_x_0) ;  /* 0xfffffffc00fc7947 */ /* 0x000fc0000383ffff */
[----:B------:R-:W-:-:S00]  /*0100*/  NOP ;  /* 0x0000000000007918 */ /* 0x000fc00000000000 */
[----:B------:R-:W-:-:S00]  /*0110*/  NOP ;  /* 0x0000000000007918 */ /* 0x000fc00000000000 */
[----:B------:R-:W-:-:S00]  /*0120*/  NOP ;  /* 0x0000000000007918 */ /* 0x000fc00000000000 */
[----:B------:R-:W-:-:S00]  /*0130*/  NOP ;  /* 0x0000000000007918 */ /* 0x000fc00000000000 */
[----:B------:R-:W-:-:S00]  /*0140*/  NOP ;  /* 0x0000000000007918 */ /* 0x000fc00000000000 */
[----:B------:R-:W-:-:S00]  /*0150*/  NOP ;  /* 0x0000000000007918 */ /* 0x000fc00000000000 */
[----:B------:R-:W-:-:S00]  /*0160*/  NOP ;  /* 0x0000000000007918 */ /* 0x000fc00000000000 */
[----:B------:R-:W-:-:S00]  /*0170*/  NOP ;  /* 0x0000000000007918 */ /* 0x000fc00000000000 */
.L_x_1:


//--------------------- .nv.shared.reserved.0     --------------------------
	.section	.nv.shared.reserved.0,"aw",@nobits
	.weak		__nv_reservedSMEM_offset_0_alias
	.size		__nv_reservedSMEM_offset_0_alias, 0, 64
	.other		__nv_reservedSMEM_offset_0_alias,@"STO_CUDA_RESERVED_SHARED STV_DEFAULT"
__nv_reservedSMEM_offset_0_alias:
	.zero		0
	.zero		64


//--------------------- .nv.constant0._Z12isinf_kernelPKdPb --------------------------
	.section	.nv.constant0._Z12isinf_kernelPKdPb,"a",@progbits
	.sectionflags	@""
	.align	4
.nv.constant0._Z12isinf_kernelPKdPb:
	.zero		912


//--------------------- SYMBOLS --------------------------

	.type		.nv.reservedSmem.offset0,@object
	.size		.nv.reservedSmem.offset0,0x4
